	.headerflags	@"EF_CUDA_TEXMODE_UNIFIED EF_CUDA_64BIT_ADDRESS EF_CUDA_ACCELERATORS EF_CUDA_SM90 EF_CUDA_VIRTUAL_SM(EF_CUDA_SM90)"
	.elftype	@"ET_EXEC"


//--------------------- .nv.info                  --------------------------
	.section	.nv.info,"",@"SHT_CUDA_INFO"
	.align	4


	//----- nvinfo : EIATTR_REGCOUNT
	.align		4
        /*0000*/ 	.byte	0x04, 0x2f
        /*0002*/ 	.short	(.L_1 - .L_0)
	.align		4
.L_0:
        /*0004*/ 	.word	index@(triton_per_fused_mv_0)
        /*0008*/ 	.word	0x00000013


	//----- nvinfo : EIATTR_MIN_STACK_SIZE
	.align		4
.L_1:
        /*000c*/ 	.byte	0x04, 0x12
        /*000e*/ 	.short	(.L_3 - .L_2)
	.align		4
.L_2:
        /*0010*/ 	.word	index@(triton_per_fused_mv_0)
        /*0014*/ 	.word	0x00000000


	//----- nvinfo : EIATTR_FRAME_SIZE
	.align		4
.L_3:
        /*0018*/ 	.byte	0x04, 0x11
        /*001a*/ 	.short	(.L_5 - .L_4)
	.align		4
.L_4:
        /*001c*/ 	.word	index@(triton_per_fused_mv_0)
        /*0020*/ 	.word	0x00000000


	//----- nvinfo : EIATTR_MIN_STACK_SIZE
	.align		4
.L_5:
        /*0024*/ 	.byte	0x04, 0x12
        /*0026*/ 	.short	(.L_7 - .L_6)
	.align		4
.L_6:
        /*0028*/ 	.word	index@(triton_per_fused_mv_0)
        /*002c*/ 	.word	0x00000000
.L_7:


//--------------------- .nv.info.triton_per_fused_mv_0 --------------------------
	.section	.nv.info.triton_per_fused_mv_0,"",@"SHT_CUDA_INFO"
	.sectionflags	@""
	.align	4


	//----- nvinfo : EIATTR_CUDA_API_VERSION
	.align		4
        /*0000*/ 	.byte	0x04, 0x37
        /*0002*/ 	.short	(.L_9 - .L_8)
.L_8:
        /*0004*/ 	.word	0x0000007c


	//----- nvinfo : EIATTR_KPARAM_INFO
	.align		4
.L_9:
        /*0008*/ 	.byte	0x04, 0x17
        /*000a*/ 	.short	(.L_11 - .L_10)
.L_10:
        /*000c*/ 	.word	0x00000000
        /*0010*/ 	.short	0x0004
        /*0012*/ 	.short	0x001c
        /*0014*/ 	.byte	0x00, 0xf0, 0x11, 0x00


	//----- nvinfo : EIATTR_KPARAM_INFO
	.align		4
.L_11:
        /*0018*/ 	.byte	0x04, 0x17
        /*001a*/ 	.short	(.L_13 - .L_12)
.L_12:
        /*001c*/ 	.word	0x00000000
        /*0020*/ 	.short	0x0003
        /*0022*/ 	.short	0x0018
        /*0024*/ 	.byte	0x00, 0xf0, 0x11, 0x00


	//----- nvinfo : EIATTR_KPARAM_INFO
	.align		4
.L_13:
        /*0028*/ 	.byte	0x04, 0x17
        /*002a*/ 	.short	(.L_15 - .L_14)
.L_14:
        /*002c*/ 	.word	0x00000000
        /*0030*/ 	.short	0x0002
        /*0032*/ 	.short	0x0010
        /*0034*/ 	.byte	0x00, 0xf4, 0x21, 0x00


	//----- nvinfo : EIATTR_KPARAM_INFO
	.align		4
.L_15:
        /*0038*/ 	.byte	0x04, 0x17
        /*003a*/ 	.short	(.L_17 - .L_16)
.L_16:
        /*003c*/ 	.word	0x00000000
        /*0040*/ 	.short	0x0001
        /*0042*/ 	.short	0x0008
        /*0044*/ 	.byte	0x00, 0xf4, 0x21, 0x00


	//----- nvinfo : EIATTR_KPARAM_INFO
	.align		4
.L_17:
        /*0048*/ 	.byte	0x04, 0x17
        /*004a*/ 	.short	(.L_19 - .L_18)
.L_18:
        /*004c*/ 	.word	0x00000000
        /*0050*/ 	.short	0x0000
        /*0052*/ 	.short	0x0000
        /*0054*/ 	.byte	0x00, 0xf4, 0x21, 0x00


	//----- nvinfo : EIATTR_SPARSE_MMA_MASK
	.align		4
.L_19:
        /*0058*/ 	.byte	0x03, 0x50
        /*005a*/ 	.short	0x0000


	//----- nvinfo : EIATTR_MAXREG_COUNT
	.align		4
        /*005c*/ 	.byte	0x03, 0x1b
        /*005e*/ 	.short	0x00ff


	//----- nvinfo : EIATTR_COOP_GROUP_MASK_REGIDS
	.align		4
        /*0060*/ 	.byte	0x04, 0x29
        /*0062*/ 	.short	(.L_21 - .L_20)


	//   ....[0]....
.L_20:
        /*0064*/ 	.word	0xffffffff


	//   ....[1]....
        /*0068*/ 	.word	0xffffffff


	//   ....[2]....
        /*006c*/ 	.word	0xffffffff


	//   ....[3]....
        /*0070*/ 	.word	0xffffffff


	//----- nvinfo : EIATTR_COOP_GROUP_INSTR_OFFSETS
	.align		4
.L_21:
        /*0074*/ 	.byte	0x04, 0x28
        /*0076*/ 	.short	(.L_23 - .L_22)


	//   ....[0]....
.L_22:
        /*0078*/ 	.word	0x00000290


	//   ....[1]....
        /*007c*/ 	.word	0x000002b0


	//   ....[2]....
        /*0080*/ 	.word	0x000002f0


	//   ....[3]....
        /*0084*/ 	.word	0x00000330


	//----- nvinfo : EIATTR_EXIT_INSTR_OFFSETS
	.align		4
.L_23:
        /*0088*/ 	.byte	0x04, 0x1c
        /*008a*/ 	.short	(.L_25 - .L_24)


	//   ....[0]....
.L_24:
        /*008c*/ 	.word	0x00000370


	//   ....[1]....
        /*0090*/ 	.word	0x000003c0


	//----- nvinfo : EIATTR_REQNTID
	.align		4
.L_25:
        /*0094*/ 	.byte	0x04, 0x10
        /*0096*/ 	.short	(.L_27 - .L_26)
.L_26:
        /*0098*/ 	.word	0x00000080
        /*009c*/ 	.word	0x00000001
        /*00a0*/ 	.word	0x00000001


	//----- nvinfo : EIATTR_CBANK_PARAM_SIZE
	.align		4
.L_27:
        /*00a4*/ 	.byte	0x03, 0x19
        /*00a6*/ 	.short	0x0020


	//----- nvinfo : EIATTR_PARAM_CBANK
	.align		4
        /*00a8*/ 	.byte	0x04, 0x0a
        /*00aa*/ 	.short	(.L_29 - .L_28)
	.align		4
.L_28:
        /*00ac*/ 	.word	index@(.nv.constant0.triton_per_fused_mv_0)
        /*00b0*/ 	.short	0x0210
        /*00b2*/ 	.short	0x0020


	//----- nvinfo : EIATTR_SW_WAR
	.align		4
.L_29:
        /*00b4*/ 	.byte	0x04, 0x36
        /*00b6*/ 	.short	(.L_31 - .L_30)
.L_30:
        /*00b8*/ 	.word	0x00000008
.L_31:


//--------------------- .nv.callgraph             --------------------------
	.section	.nv.callgraph,"",@"SHT_CUDA_CALLGRAPH"
	.align	4
	.sectionentsize	8
	.align		4
        /*0000*/ 	.word	0x00000000
	.align		4
        /*0004*/ 	.word	0xffffffff
	.align		4
        /*0008*/ 	.word	0x00000000
	.align		4
        /*000c*/ 	.word	0xfffffffe
	.align		4
        /*0010*/ 	.word	0x00000000
	.align		4
        /*0014*/ 	.word	0xfffffffd
	.align		4
        /*0018*/ 	.word	0x00000000
	.align		4
        /*001c*/ 	.word	0xfffffffc


//--------------------- .text.triton_per_fused_mv_0 --------------------------
	.section	.text.triton_per_fused_mv_0,"ax",@progbits
	.sectionflags	@"SHF_BARRIERS=1"
	.align	128
        .global         triton_per_fused_mv_0
        .type           triton_per_fused_mv_0,@function
        .size           triton_per_fused_mv_0,(.L_x_1 - triton_per_fused_mv_0)
        .other          triton_per_fused_mv_0,@"STO_CUDA_ENTRY STV_DEFAULT"
triton_per_fused_mv_0:
.text.triton_per_fused_mv_0:
[----:B------:R-:W0:Y:S02]  /*0000*/  LDC R1, c[0x0][0x28] ;  /* 0x00000a00ff017b82 */ /* 0x000e240000000800 */
[----:B------:R-:W1:Y:S01]  /*0010*/  S2R R2, SR_TID.X ;  /* 0x0000000000027919 */ /* 0x000e620000002100 */
[----:B------:R-:W2:Y:S01]  /*0020*/  LDC.64 R14, c[0x0][0x218] ;  /* 0x00008600ff0e7b82 */ /* 0x000ea20000000a00 */
[----:B------:R-:W-:Y:S02]  /*0030*/  CS2R R8, SRZ ;  /* 0x0000000000087805 */ /* 0x000fe4000001ff00 */
[----:B------:R-:W-:Y:S01]  /*0040*/  CS2R R10, SRZ ;  /* 0x00000000000a7805 */ /* 0x000fe2000001ff00 */
[----:B------:R-:W3:Y:S01]  /*0050*/  S2R R3, SR_CTAID.X ;  /* 0x0000000000037919 */ /* 0x000ee20000002500 */
[----:B------:R-:W-:-:S03]  /*0060*/  ULDC.64 UR6, c[0x0][0x208] ;  /* 0x0000820000067ab9 */ /* 0x000fc60000000a00 */
[----:B------:R-:W4:Y:S01]  /*0070*/  LDC.64 R12, c[0x0][0x210] ;  /* 0x00008400ff0c7b82 */ /* 0x000f220000000a00 */
[----:B-1----:R-:W-:Y:S01]  /*0080*/  IMAD.SHL.U32 R4, R2, 0x4, RZ ;  /* 0x0000000402047824 */ /* 0x002fe200078e00ff */
[----:B------:R-:W-:Y:S01]  /*0090*/  SHF.R.U32.HI R0, RZ, 0x4, R2 ;  /* 0x00000004ff007819 */ /* 0x000fe20000011602 */
[----:B---3--:R-:W-:-:S03]  /*00a0*/  IMAD.SHL.U32 R3, R3, 0x8, RZ ;  /* 0x0000000803037824 */ /* 0x008fc600078e00ff */
[----:B------:R-:W-:Y:S02]  /*00b0*/  SGXT.U32 R0, R0, 0x3 ;  /* 0x000000030000781a */ /* 0x000fe40000000000 */
[----:B------:R-:W-:Y:S02]  /*00c0*/  LOP3.LUT R5, R4, 0x3c, RZ, 0xc0, !PT ;  /* 0x0000003c04057812 */ /* 0x000fe400078ec0ff */
[----:B------:R-:W-:Y:S02]  /*00d0*/  LOP3.LUT R4, R3, R0, RZ, 0xfc, !PT ;  /* 0x0000000003047212 */ /* 0x000fe400078efcff */
[C---:B------:R-:W-:Y:S01]  /*00e0*/  ISETP.GE.U32.AND P1, PT, R5.reuse, 0x30, PT ;  /* 0x000000300500780c */ /* 0x040fe20003f26070 */
[----:B--2---:R-:W-:-:S03]  /*00f0*/  IMAD.WIDE.U32 R14, R5, 0x4, R14 ;  /* 0x00000004050e7825 */ /* 0x004fc600078e000e */
[C---:B------:R-:W-:Y:S01]  /*0100*/  ISETP.LT.AND P0, PT, R4.reuse, 0x80, !P1 ;  /* 0x000000800400780c */ /* 0x040fe20004f01270 */
[----:B------:R-:W-:Y:S01]  /*0110*/  IMAD R7, R4, 0x30, R5 ;  /* 0x0000003004077824 */ /* 0x000fe200078e0205 */
[----:B------:R-:W-:-:S03]  /*0120*/  CS2R R4, SRZ ;  /* 0x0000000000047805 */ /* 0x000fc6000001ff00 */
[----:B----4-:R-:W-:Y:S01]  /*0130*/  IMAD.WIDE R12, R7, 0x4, R12 ;  /* 0x00000004070c7825 */ /* 0x010fe200078e020c */
[----:B------:R-:W-:-:S06]  /*0140*/  CS2R R6, SRZ ;  /* 0x0000000000067805 */ /* 0x000fcc000001ff00 */
[----:B------:R-:W2:Y:S04]  /*0150*/  @!P1 LDG.E.EL.128 R4, desc[UR6][R14.64] ;  /* 0x000000060e049981 */ /* 0x000ea8000c2e1d00 */
[----:B------:R-:W3:Y:S01]  /*0160*/  @P0 LDG.E.128 R8, desc[UR6][R12.64] ;  /* 0x000000060c080981 */ /* 0x000ee2000c1e1d00 */
[----:B------:R-:W1:Y:S01]  /*0170*/  S2UR UR5, SR_CgaCtaId ;  /* 0x00000000000579c3 */ /* 0x000e620000008800 */
[----:B------:R-:W-:Y:S02]  /*0180*/  UMOV UR4, 0x400 ;  /* 0x0000040000047882 */ /* 0x000fe40000000000 */
[----:B-1----:R-:W-:-:S06]  /*0190*/  UPRMT UR4, UR5, 0x654, UR4 ;  /* 0x0000065405047896 */ /* 0x002fcc0008000004 */
[----:B------:R-:W-:Y:S02]  /*01a0*/  LEA R0, R0, UR4, 0x2 ;  /* 0x0000000400007c11 */ /* 0x000fe4000f8e10ff */
[----:B--2---:R-:W-:Y:S02]  /*01b0*/  SEL R5, R5, RZ, !P1 ;  /* 0x000000ff05057207 */ /* 0x004fe40004800000 */
[----:B------:R-:W-:Y:S02]  /*01c0*/  SEL R4, R4, RZ, !P1 ;  /* 0x000000ff04047207 */ /* 0x000fe40004800000 */
[----:B---3--:R-:W-:Y:S02]  /*01d0*/  SEL R16, R9, RZ, P0 ;  /* 0x000000ff09107207 */ /* 0x008fe40000000000 */
[----:B------:R-:W-:Y:S02]  /*01e0*/  SEL R8, R8, RZ, P0 ;  /* 0x000000ff08087207 */ /* 0x000fe40000000000 */
[----:B------:R-:W-:Y:S01]  /*01f0*/  SEL R6, R6, RZ, !P1 ;  /* 0x000000ff06067207 */ /* 0x000fe20004800000 */
[----:B------:R-:W-:Y:S01]  /*0200*/  FMUL R5, R16, R5 ;  /* 0x0000000510057220 */ /* 0x000fe20000400000 */
[----:B------:R-:W-:-:S02]  /*0210*/  SEL R10, R10, RZ, P0 ;  /* 0x000000ff0a0a7207 */ /* 0x000fc40000000000 */
[----:B------:R-:W-:Y:S01]  /*0220*/  SEL R11, R11, RZ, P0 ;  /* 0x000000ff0b0b7207 */ /* 0x000fe20000000000 */
[----:B------:R-:W-:Y:S01]  /*0230*/  FFMA R5, R8, R4, R5 ;  /* 0x0000000408057223 */ /* 0x000fe20000000005 */
[----:B------:R-:W-:-:S03]  /*0240*/  SEL R7, R7, RZ, !P1 ;  /* 0x000000ff07077207 */ /* 0x000fc60004800000 */
[----:B------:R-:W-:-:S04]  /*0250*/  FFMA R6, R10, R6, R5 ;  /* 0x000000060a067223 */ /* 0x000fc80000000005 */
[----:B------:R-:W-:-:S05]  /*0260*/  FFMA R6, R11, R7, R6 ;  /* 0x000000070b067223 */ /* 0x000fca0000000006 */
[----:B------:R-:W-:Y:S02]  /*0270*/  FSEL R6, R6, RZ, P0 ;  /* 0x000000ff06067208 */ /* 0x000fe40000000000 */
[----:B------:R-:W-:-:S03]  /*0280*/  LOP3.LUT P0, RZ, R2, 0x78, RZ, 0xc0, !PT ;  /* 0x0000007802ff7812 */ /* 0x000fc6000780c0ff */
[----:B------:R-:W1:Y:S02]  /*0290*/  SHFL.BFLY PT, R5, R6, 0x8, 0x1f ;  /* 0x0d001f0006057f89 */ /* 0x000e6400000e0000 */
[----:B-1----:R-:W-:-:S05]  /*02a0*/  FADD R4, R6, R5 ;  /* 0x0000000506047221 */ /* 0x002fca0000000000 */
[----:B------:R-:W1:Y:S02]  /*02b0*/  SHFL.BFLY PT, R5, R4, 0x4, 0x1f ;  /* 0x0c801f0004057f89 */ /* 0x000e6400000e0000 */
[----:B-1----:R-:W-:Y:S01]  /*02c0*/  FADD R7, R4, R5 ;  /* 0x0000000504077221 */ /* 0x002fe20000000000 */
[----:B------:R-:W-:Y:S02]  /*02d0*/  LOP3.LUT R5, R3, 0x7, R2, 0xf8, !PT ;  /* 0x0000000703057812 */ /* 0x000fe400078ef802 */
[----:B------:R-:W-:Y:S02]  /*02e0*/  LOP3.LUT R2, R2, 0x7, RZ, 0xc0, !PT ;  /* 0x0000000702027812 */ /* 0x000fe400078ec0ff */
[----:B------:R-:W1:Y:S01]  /*02f0*/  SHFL.BFLY PT, R8, R7, 0x2, 0x1f ;  /* 0x0c401f0007087f89 */ /* 0x000e6200000e0000 */
[----:B------:R-:W-:Y:S02]  /*0300*/  ISETP.LT.AND P0, PT, R5, 0x80, !P0 ;  /* 0x000000800500780c */ /* 0x000fe40004701270 */
[----:B------:R-:W-:Y:S01]  /*0310*/  LEA R4, R2, UR4, 0x2 ;  /* 0x0000000402047c11 */ /* 0x000fe2000f8e10ff */
[----:B-1----:R-:W-:-:S05]  /*0320*/  FADD R8, R7, R8 ;  /* 0x0000000807087221 */ /* 0x002fca0000000000 */
[----:B------:R-:W1:Y:S02]  /*0330*/  SHFL.BFLY PT, R9, R8, 0x1, 0x1f ;  /* 0x0c201f0008097f89 */ /* 0x000e6400000e0000 */
[----:B-1----:R-:W-:-:S05]  /*0340*/  FADD R9, R8, R9 ;  /* 0x0000000908097221 */ /* 0x002fca0000000000 */
[----:B------:R1:W-:Y:S01]  /*0350*/  STS [R0], R9 ;  /* 0x0000000900007388 */ /* 0x0003e20000000800 */
[----:B------:R-:W-:Y:S06]  /*0360*/  BAR.SYNC.DEFER_BLOCKING 0x0 ;  /* 0x0000000000007b1d */ /* 0x000fec0000010000 */
[----:B-1----:R-:W-:Y:S05]  /*0370*/  @!P0 EXIT ;  /* 0x000000000000894d */ /* 0x002fea0003800000 */
[----:B------:R-:W0:Y:S01]  /*0380*/  LDS R7, [R4] ;  /* 0x0000000004077984 */ /* 0x000e220000000800 */
[----:B------:R-:W1:Y:S02]  /*0390*/  LDC.64 R2, c[0x0][0x220] ;  /* 0x00008800ff027b82 */ /* 0x000e640000000a00 */
[----:B-1----:R-:W-:-:S05]  /*03a0*/  IMAD.WIDE R2, R5, 0x4, R2 ;  /* 0x0000000405027825 */ /* 0x002fca00078e0202 */
[----:B0-----:R-:W-:Y:S01]  /*03b0*/  STG.E desc[UR6][R2.64], R7 ;  /* 0x0000000702007986 */ /* 0x001fe2000c101906 */
[----:B------:R-:W-:Y:S05]  /*03c0*/  EXIT ;  /* 0x000000000000794d */ /* 0x000fea0003800000 */
.L_x_0:
[----:B------:R-:W-:-:S00]  /*03d0*/  BRA `(.L_x_0) ;  /* 0xfffffffc00fc7947 */ /* 0x000fc0000383ffff */
[----:B------:R-:W-:-:S00]  /*03e0*/  NOP ;  /* 0x0000000000007918 */ /* 0x000fc00000000000 */
        /* <DEDUP_REMOVED lines=9> */
.L_x_1:


//--------------------- .nv.shared.triton_per_fused_mv_0 --------------------------
	.section	.nv.shared.triton_per_fused_mv_0,"aw",@nobits
	.sectionflags	@""
	.align	16
	.zero		1024


//--------------------- .nv.constant0.triton_per_fused_mv_0 --------------------------
	.section	.nv.constant0.triton_per_fused_mv_0,"a",@progbits
	.sectionflags	@""
	.align	4
.nv.constant0.triton_per_fused_mv_0:
	.zero		560
